//
// Generated by NVIDIA NVVM Compiler
//
// Compiler Build ID: CL-36424714
// Cuda compilation tools, release 13.0, V13.0.88
// Based on NVVM 20.0.0
//

.version 9.0
.target sm_100
.address_size 64

	// .globl	_Z7laplacePfS_ii

.visible .entry _Z7laplacePfS_ii(
	.param .u64 .ptr .align 1 _Z7laplacePfS_ii_param_0,
	.param .u64 .ptr .align 1 _Z7laplacePfS_ii_param_1,
	.param .u32 _Z7laplacePfS_ii_param_2,
	.param .u32 _Z7laplacePfS_ii_param_3
)
{
	.reg .pred 	%p<5>;
	.reg .b32 	%r<19>;
	.reg .b32 	%f<10>;
	.reg .b64 	%rd<19>;
	.reg .b64 	%fd<4>;

	ld.param.u64 	%rd1, [_Z7laplacePfS_ii_param_0];
	ld.param.u64 	%rd2, [_Z7laplacePfS_ii_param_1];
	ld.param.u32 	%r1, [_Z7laplacePfS_ii_param_2];
	ld.param.u32 	%r2, [_Z7laplacePfS_ii_param_3];
	cvta.to.global.u64 	%rd3, %rd2;
	cvta.to.global.u64 	%rd4, %rd1;
	mov.u32 	%r3, %tid.x;
	mov.u32 	%r4, %tid.y;
	setp.eq.s32 	%p1, %r3, 0;
	selp.b32 	%r5, %r1, %r3, %p1;
	mul.lo.s32 	%r6, %r1, %r4;
	add.s32 	%r7, %r1, -1;
	setp.eq.s32 	%p2, %r3, %r7;
	add.s32 	%r8, %r3, 1;
	selp.b32 	%r9, 0, %r8, %p2;
	add.s32 	%r10, %r9, %r6;
	setp.eq.s32 	%p3, %r4, 0;
	selp.b32 	%r11, %r2, %r4, %p3;
	add.s32 	%r12, %r11, -1;
	mad.lo.s32 	%r13, %r12, %r1, %r3;
	add.s32 	%r14, %r2, -1;
	setp.eq.s32 	%p4, %r4, %r14;
	add.s32 	%r15, %r4, 1;
	selp.b32 	%r16, 0, %r15, %p4;
	mad.lo.s32 	%r17, %r16, %r1, %r3;
	cvt.s64.s32 	%rd5, %r6;
	cvt.s64.s32 	%rd6, %r5;
	add.s64 	%rd7, %rd6, %rd5;
	shl.b64 	%rd8, %rd7, 2;
	add.s64 	%rd9, %rd4, %rd8;
	ld.global.f32 	%f1, [%rd9+-4];
	mul.wide.s32 	%rd10, %r10, 4;
	add.s64 	%rd11, %rd4, %rd10;
	ld.global.f32 	%f2, [%rd11];
	mul.wide.s32 	%rd12, %r13, 4;
	add.s64 	%rd13, %rd4, %rd12;
	ld.global.f32 	%f3, [%rd13];
	mul.wide.s32 	%rd14, %r17, 4;
	add.s64 	%rd15, %rd4, %rd14;
	ld.global.f32 	%f4, [%rd15];
	add.f32 	%f5, %f1, %f2;
	add.f32 	%f6, %f5, %f3;
	add.f32 	%f7, %f6, %f4;
	cvt.f64.f32 	%fd1, %f7;
	add.s32 	%r18, %r6, %r3;
	mul.wide.s32 	%rd16, %r18, 4;
	add.s64 	%rd17, %rd4, %rd16;
	ld.global.f32 	%f8, [%rd17];
	cvt.f64.f32 	%fd2, %f8;
	fma.rn.f64 	%fd3, %fd2, 0dC010000000000000, %fd1;
	cvt.rn.f32.f64 	%f9, %fd3;
	add.s64 	%rd18, %rd3, %rd16;
	st.global.f32 	[%rd18], %f9;
	ret;

}


// ===== COMPILED SASS (sm_100) =====

	.target	sm_100

	.elftype	@"ET_EXEC"


//--------------------- .note.nv.tkinfo           --------------------------
	.section	.note.nv.tkinfo,"",@"SHT_NOTE"
	.sectionflags	@"SHF_NOTE_NV_TKINFO"
	.tkinfo
        /*0018*/ 	.word	0x00000002
        /*0030*/ 	.string	""
        /*0030*/ 	.string	"ptxas"
        /*0030*/ 	.string	"Cuda compilation tools, release 13.0, V13.0.88"
        /*0030*/ 	.string	"Build cuda_13.0.r13.0/compiler.36424714_0"
        /*0030*/ 	.string	"-arch sm_100 -m 64 "



//--------------------- .note.nv.cuinfo           --------------------------
	.section	.note.nv.cuinfo,"",@"SHT_NOTE"
	.sectionflags	@"SHF_NOTE_NV_CUINFO"
        /*0018*/ 	.short	0x0002
        /*001a*/ 	.short	0x0064
        /*001c*/ 	.short	0x0082
	.zero		2


//--------------------- .nv.info                  --------------------------
	.section	.nv.info,"",@"SHT_CUDA_INFO"
	.align	4


	//----- nvinfo : EIATTR_REGCOUNT
	.align		4
        /*0000*/ 	.byte	0x04, 0x2f
        /*0002*/ 	.short	(.L_1 - .L_0)
	.align		4
.L_0:
        /*0004*/ 	.word	index@(_Z7laplacePfS_ii)
        /*0008*/ 	.word	0x00000014


	//----- nvinfo : EIATTR_FRAME_SIZE
	.align		4
.L_1:
        /*000c*/ 	.byte	0x04, 0x11
        /*000e*/ 	.short	(.L_3 - .L_2)
	.align		4
.L_2:
        /*0010*/ 	.word	index@(_Z7laplacePfS_ii)
        /*0014*/ 	.word	0x00000000


	//----- nvinfo : EIATTR_MIN_STACK_SIZE
	.align		4
.L_3:
        /*0018*/ 	.byte	0x04, 0x12
        /*001a*/ 	.short	(.L_5 - .L_4)
	.align		4
.L_4:
        /*001c*/ 	.word	index@(_Z7laplacePfS_ii)
        /*0020*/ 	.word	0x00000000
.L_5:


//--------------------- .nv.compat                --------------------------
	.section	.nv.compat,"",@"SHT_CUDA_COMPAT_INFO"
	.align	4
        /*0000*/ 	.byte	0x02, 0x09, 0x00, 0x00, 0x02, 0x02, 0x01, 0x00, 0x02, 0x05, 0x05, 0x00, 0x03, 0x07, 0x01, 0x01
        /*0010*/ 	.byte	0x02, 0x03, 0x00, 0x00, 0x02, 0x06, 0x01, 0x00, 0x04, 0x0b, 0x08, 0x00, 0x01, 0x00, 0x00, 0x00
        /*0020*/ 	.byte	0x00, 0x00, 0x00, 0x00


//--------------------- .nv.info._Z7laplacePfS_ii --------------------------
	.section	.nv.info._Z7laplacePfS_ii,"",@"SHT_CUDA_INFO"
	.sectionflags	@""
	.align	4


	//----- nvinfo : EIATTR_CUDA_API_VERSION
	.align		4
        /*0000*/ 	.byte	0x04, 0x37
        /*0002*/ 	.short	(.L_7 - .L_6)
.L_6:
        /*0004*/ 	.word	0x00000082


	//----- nvinfo : EIATTR_KPARAM_INFO
	.align		4
.L_7:
        /*0008*/ 	.byte	0x04, 0x17
        /*000a*/ 	.short	(.L_9 - .L_8)
.L_8:
        /*000c*/ 	.word	0x00000000
        /*0010*/ 	.short	0x0003
        /*0012*/ 	.short	0x0014
        /*0014*/ 	.byte	0x00, 0xf0, 0x11, 0x00


	//----- nvinfo : EIATTR_KPARAM_INFO
	.align		4
.L_9:
        /*0018*/ 	.byte	0x04, 0x17
        /*001a*/ 	.short	(.L_11 - .L_10)
.L_10:
        /*001c*/ 	.word	0x00000000
        /*0020*/ 	.short	0x0002
        /*0022*/ 	.short	0x0010
        /*0024*/ 	.byte	0x00, 0xf0, 0x11, 0x00


	//----- nvinfo : EIATTR_KPARAM_INFO
	.align		4
.L_11:
        /*0028*/ 	.byte	0x04, 0x17
        /*002a*/ 	.short	(.L_13 - .L_12)
.L_12:
        /*002c*/ 	.word	0x00000000
        /*0030*/ 	.short	0x0001
        /*0032*/ 	.short	0x0008
        /*0034*/ 	.byte	0x00, 0xf5, 0x21, 0x00


	//----- nvinfo : EIATTR_KPARAM_INFO
	.align		4
.L_13:
        /*0038*/ 	.byte	0x04, 0x17
        /*003a*/ 	.short	(.L_15 - .L_14)
.L_14:
        /*003c*/ 	.word	0x00000000
        /*0040*/ 	.short	0x0000
        /*0042*/ 	.short	0x0000
        /*0044*/ 	.byte	0x00, 0xf5, 0x21, 0x00


	//----- nvinfo : EIATTR_SPARSE_MMA_MASK
	.align		4
.L_15:
        /*0048*/ 	.byte	0x03, 0x50
        /*004a*/ 	.short	0x0000


	//----- nvinfo : EIATTR_MAXREG_COUNT
	.align		4
        /*004c*/ 	.byte	0x03, 0x1b
        /*004e*/ 	.short	0x00ff


	//----- nvinfo : EIATTR_MERCURY_ISA_VERSION
	.align		4
        /*0050*/ 	.byte	0x03, 0x5f
        /*0052*/ 	.short	0x0101


	//----- nvinfo : EIATTR_VRC_CTA_INIT_COUNT
	.align		4
        /*0054*/ 	.byte	0x02, 0x4a
	.zero		1
	.zero		1


	//----- nvinfo : EIATTR_EXIT_INSTR_OFFSETS
	.align		4
        /*0058*/ 	.byte	0x04, 0x1c
        /*005a*/ 	.short	(.L_17 - .L_16)


	//   ....[0]....
.L_16:
        /*005c*/ 	.word	0x00000310


	//----- nvinfo : EIATTR_CBANK_PARAM_SIZE
	.align		4
.L_17:
        /*0060*/ 	.byte	0x03, 0x19
        /*0062*/ 	.short	0x0018


	//----- nvinfo : EIATTR_PARAM_CBANK
	.align		4
        /*0064*/ 	.byte	0x04, 0x0a
        /*0066*/ 	.short	(.L_19 - .L_18)
	.align		4
.L_18:
        /*0068*/ 	.word	index@(.nv.constant0._Z7laplacePfS_ii)
        /*006c*/ 	.short	0x0380
        /*006e*/ 	.short	0x0018


	//----- nvinfo : EIATTR_SW_WAR
	.align		4
.L_19:
        /*0070*/ 	.byte	0x04, 0x36
        /*0072*/ 	.short	(.L_21 - .L_20)
.L_20:
        /*0074*/ 	.word	0x00000008
.L_21:


//--------------------- .nv.callgraph             --------------------------
	.section	.nv.callgraph,"",@"SHT_CUDA_CALLGRAPH"
	.align	4
	.sectionentsize	8
	.align		4
        /*0000*/ 	.word	0x00000000
	.align		4
        /*0004*/ 	.word	0xffffffff
	.align		4
        /*0008*/ 	.word	0x00000000
	.align		4
        /*000c*/ 	.word	0xfffffffe
	.align		4
        /*0010*/ 	.word	0x00000000
	.align		4
        /*0014*/ 	.word	0xfffffffd
	.align		4
        /*0018*/ 	.word	0x00000000
	.align		4
        /*001c*/ 	.word	0xfffffffc


//--------------------- .text._Z7laplacePfS_ii    --------------------------
	.section	.text._Z7laplacePfS_ii,"ax",@progbits
	.align	128
        .global         _Z7laplacePfS_ii
        .type           _Z7laplacePfS_ii,@function
        .size           _Z7laplacePfS_ii,(.L_x_1 - _Z7laplacePfS_ii)
        .other          _Z7laplacePfS_ii,@"STO_CUDA_ENTRY STV_DEFAULT"
_Z7laplacePfS_ii:
.text._Z7laplacePfS_ii:
[----:B------:R-:W-:Y:S01]  /*0000*/  LDC R1, c[0x0][0x37c] ;  /* 0x0000df00ff017b82 */ /* 0x000fe20000000800 */
[----:B------:R-:W0:Y:S01]  /*0010*/  S2R R15, SR_TID.X ;  /* 0x00000000000f7919 */ /* 0x000e220000002100 */
[----:B------:R-:W1:Y:S06]  /*0020*/  LDCU.64 UR8, c[0x0][0x390] ;  /* 0x00007200ff0877ac */ /* 0x000e6c0008000a00 */
[----:B------:R-:W2:Y:S01]  /*0030*/  LDC.64 R2, c[0x0][0x380] ;  /* 0x0000e000ff027b82 */ /* 0x000ea20000000a00 */
[----:B------:R-:W3:Y:S01]  /*0040*/  S2R R7, SR_TID.Y ;  /* 0x0000000000077919 */ /* 0x000ee20000002200 */
[----:B------:R-:W4:Y:S01]  /*0050*/  LDCU.64 UR10, c[0x0][0x380] ;  /* 0x00007000ff0a77ac */ /* 0x000f220008000a00 */
[----:B------:R-:W5:Y:S01]  /*0060*/  LDCU.64 UR6, c[0x0][0x358] ;  /* 0x00006b00ff0677ac */ /* 0x000f620008000a00 */
[----:B-1----:R-:W-:-:S02]  /*0070*/  UIADD3 UR4, UPT, UPT, UR8, -0x1, URZ ;  /* 0xffffffff08047890 */ /* 0x002fc4000fffe0ff */
[----:B------:R-:W-:Y:S01]  /*0080*/  UIADD3 UR5, UPT, UPT, UR9, -0x1, URZ ;  /* 0xffffffff09057890 */ /* 0x000fe2000fffe0ff */
[C---:B0-----:R-:W-:Y:S01]  /*0090*/  ISETP.NE.AND P1, PT, R15.reuse, RZ, PT ;  /* 0x000000ff0f00720c */ /* 0x041fe20003f25270 */
[C---:B------:R-:W-:Y:S02]  /*00a0*/  VIADD R4, R15.reuse, 0x1 ;  /* 0x000000010f047836 */ /* 0x040fe40000000000 */
[----:B------:R-:W-:Y:S02]  /*00b0*/  ISETP.NE.AND P2, PT, R15, UR4, PT ;  /* 0x000000040f007c0c */ /* 0x000fe4000bf45270 */
[C---:B---3--:R-:W-:Y:S01]  /*00c0*/  ISETP.NE.AND P0, PT, R7.reuse, RZ, PT ;  /* 0x000000ff0700720c */ /* 0x048fe20003f05270 */
[----:B------:R-:W-:Y:S01]  /*00d0*/  IMAD R5, R7, UR8, RZ ;  /* 0x0000000807057c24 */ /* 0x000fe2000f8e02ff */
[----:B------:R-:W-:Y:S02]  /*00e0*/  SEL R0, R15, UR8, P1 ;  /* 0x000000080f007c07 */ /* 0x000fe40008800000 */
[----:B------:R-:W-:-:S02]  /*00f0*/  SEL R6, R7, UR9, P0 ;  /* 0x0000000907067c07 */ /* 0x000fc40008000000 */
[----:B------:R-:W-:Y:S02]  /*0100*/  SHF.R.S32.HI R8, RZ, 0x1f, R0 ;  /* 0x0000001fff087819 */ /* 0x000fe40000011400 */
[----:B------:R-:W-:Y:S01]  /*0110*/  IADD3 R10, P0, PT, R0, R5, RZ ;  /* 0x00000005000a7210 */ /* 0x000fe20007f1e0ff */
[----:B------:R-:W-:Y:S01]  /*0120*/  VIADD R0, R6, 0xffffffff ;  /* 0xffffffff06007836 */ /* 0x000fe20000000000 */
[C---:B------:R-:W-:Y:S02]  /*0130*/  ISETP.NE.AND P1, PT, R7.reuse, UR5, PT ;  /* 0x0000000507007c0c */ /* 0x040fe4000bf25270 */
[----:B------:R-:W-:Y:S02]  /*0140*/  IADD3 R7, PT, PT, R7, 0x1, RZ ;  /* 0x0000000107077810 */ /* 0x000fe40007ffe0ff */
[----:B------:R-:W-:Y:S02]  /*0150*/  SEL R4, R4, RZ, P2 ;  /* 0x000000ff04047207 */ /* 0x000fe40001000000 */
[----:B------:R-:W-:-:S02]  /*0160*/  LEA.HI.X.SX32 R11, R5, R8, 0x1, P0 ;  /* 0x00000008050b7211 */ /* 0x000fc400000f0eff */
[C---:B----4-:R-:W-:Y:S02]  /*0170*/  LEA R6, P0, R10.reuse, UR10, 0x2 ;  /* 0x0000000a0a067c11 */ /* 0x050fe4000f8010ff */
[----:B------:R-:W-:Y:S02]  /*0180*/  SEL R8, R7, RZ, P1 ;  /* 0x000000ff07087207 */ /* 0x000fe40000800000 */
[C---:B------:R-:W-:Y:S01]  /*0190*/  IADD3 R9, PT, PT, R5.reuse, R4, RZ ;  /* 0x0000000405097210 */ /* 0x040fe20007ffe0ff */
[----:B------:R-:W-:Y:S01]  /*01a0*/  IMAD.IADD R5, R5, 0x1, R15 ;  /* 0x0000000105057824 */ /* 0x000fe200078e020f */
[----:B------:R-:W-:Y:S01]  /*01b0*/  LEA.HI.X R7, R10, UR11, R11, 0x2, P0 ;  /* 0x0000000b0a077c11 */ /* 0x000fe200080f140b */
[--C-:B------:R-:W-:Y:S02]  /*01c0*/  IMAD R11, R0, UR8, R15.reuse ;  /* 0x00000008000b7c24 */ /* 0x100fe4000f8e020f */
[----:B------:R-:W-:Y:S02]  /*01d0*/  IMAD R15, R8, UR8, R15 ;  /* 0x00000008080f7c24 */ /* 0x000fe4000f8e020f */
[--C-:B--2---:R-:W-:Y:S01]  /*01e0*/  IMAD.WIDE R8, R9, 0x4, R2.reuse ;  /* 0x0000000409087825 */ /* 0x104fe200078e0202 */
[----:B-----5:R-:W2:Y:S03]  /*01f0*/  LDG.E R6, desc[UR6][R6.64+-0x4] ;  /* 0xfffffc0606067981 */ /* 0x020ea6000c1e1900 */
[----:B------:R-:W-:-:S02]  /*0200*/  IMAD.WIDE R10, R11, 0x4, R2 ;  /* 0x000000040b0a7825 */ /* 0x000fc400078e0202 */
[----:B------:R-:W2:Y:S02]  /*0210*/  LDG.E R9, desc[UR6][R8.64] ;  /* 0x0000000608097981 */ /* 0x000ea4000c1e1900 */
[--C-:B------:R-:W-:Y:S02]  /*0220*/  IMAD.WIDE R12, R5, 0x4, R2.reuse ;  /* 0x00000004050c7825 */ /* 0x100fe400078e0202 */
[----:B------:R-:W3:Y:S02]  /*0230*/  LDG.E R10, desc[UR6][R10.64] ;  /* 0x000000060a0a7981 */ /* 0x000ee4000c1e1900 */
[----:B------:R-:W-:Y:S02]  /*0240*/  IMAD.WIDE R2, R15, 0x4, R2 ;  /* 0x000000040f027825 */ /* 0x000fe400078e0202 */
[----:B------:R-:W4:Y:S04]  /*0250*/  LDG.E R12, desc[UR6][R12.64] ;  /* 0x000000060c0c7981 */ /* 0x000f28000c1e1900 */
[----:B------:R-:W5:Y:S01]  /*0260*/  LDG.E R2, desc[UR6][R2.64] ;  /* 0x0000000602027981 */ /* 0x000f62000c1e1900 */
[----:B--2---:R-:W-:-:S04]  /*0270*/  FADD R17, R6, R9 ;  /* 0x0000000906117221 */ /* 0x004fc80000000000 */
[----:B---3--:R-:W-:Y:S01]  /*0280*/  FADD R17, R10, R17 ;  /* 0x000000110a117221 */ /* 0x008fe20000000000 */
[----:B----4-:R-:W-:Y:S03]  /*0290*/  F2F.F64.F32 R14, R12 ;  /* 0x0000000c000e7310 */ /* 0x010fe60000201800 */
[----:B-----5:R-:W-:Y:S02]  /*02a0*/  FADD R0, R2, R17 ;  /* 0x0000001102007221 */ /* 0x020fe40000000000 */
[----:B------:R-:W0:Y:S03]  /*02b0*/  LDC.64 R16, c[0x0][0x388] ;  /* 0x0000e200ff107b82 */ /* 0x000e260000000a00 */
[----:B------:R-:W1:Y:S02]  /*02c0*/  F2F.F64.F32 R6, R0 ;  /* 0x0000000000067310 */ /* 0x000e640000201800 */
[----:B-1----:R-:W-:-:S10]  /*02d0*/  DFMA R6, R14, -4, R6 ;  /* 0xc01000000e06782b */ /* 0x002fd40000000006 */
[----:B------:R-:W1:Y:S01]  /*02e0*/  F2F.F32.F64 R7, R6 ;  /* 0x0000000600077310 */ /* 0x000e620000301000 */
[----:B0-----:R-:W-:-:S05]  /*02f0*/  IMAD.WIDE R4, R5, 0x4, R16 ;  /* 0x0000000405047825 */ /* 0x001fca00078e0210 */
[----:B-1----:R-:W-:Y:S01]  /*0300*/  STG.E desc[UR6][R4.64], R7 ;  /* 0x0000000704007986 */ /* 0x002fe2000c101906 */
[----:B------:R-:W-:Y:S05]  /*0310*/  EXIT ;  /* 0x000000000000794d */ /* 0x000fea0003800000 */
.L_x_0:
[----:B------:R-:W-:-:S00]  /*0320*/  BRA `(.L_x_0) ;  /* 0xfffffffc00fc7947 */ /* 0x000fc0000383ffff */
[----:B------:R-:W-:-:S00]  /*0330*/  NOP ;  /* 0x0000000000007918 */ /* 0x000fc00000000000 */
        /* <DEDUP_REMOVED lines=12> */
.L_x_1:


//--------------------- .nv.shared.reserved.0     --------------------------
	.section	.nv.shared.reserved.0,"aw",@nobits
	.weak		__nv_reservedSMEM_offset_0_alias
	.size		__nv_reservedSMEM_offset_0_alias, 0, 64
	.other		__nv_reservedSMEM_offset_0_alias,@"STO_CUDA_RESERVED_SHARED STV_DEFAULT"
__nv_reservedSMEM_offset_0_alias:
	.zero		0
	.zero		64


//--------------------- .nv.constant0._Z7laplacePfS_ii --------------------------
	.section	.nv.constant0._Z7laplacePfS_ii,"a",@progbits
	.sectionflags	@""
	.align	4
.nv.constant0._Z7laplacePfS_ii:
	.zero		920


//--------------------- SYMBOLS --------------------------

	.type		.nv.reservedSmem.offset0,@object
	.size		.nv.reservedSmem.offset0,0x4
